//
// Generated by NVIDIA NVVM Compiler
//
// Compiler Build ID: CL-36424714
// Cuda compilation tools, release 13.0, V13.0.88
// Based on NVVM 20.0.0
//

.version 9.0
.target sm_100
.address_size 64

	// .globl	_Z15fastMathExamplePfS_

.visible .entry _Z15fastMathExamplePfS_(
	.param .u64 .ptr .align 1 _Z15fastMathExamplePfS__param_0,
	.param .u64 .ptr .align 1 _Z15fastMathExamplePfS__param_1
)
{
	.reg .b32 	%r<2>;
	.reg .b32 	%f<3>;
	.reg .b64 	%rd<8>;

	ld.param.u64 	%rd1, [_Z15fastMathExamplePfS__param_0];
	ld.param.u64 	%rd2, [_Z15fastMathExamplePfS__param_1];
	cvta.to.global.u64 	%rd3, %rd1;
	cvta.to.global.u64 	%rd4, %rd2;
	mov.u32 	%r1, %tid.x;
	mul.wide.u32 	%rd5, %r1, 4;
	add.s64 	%rd6, %rd4, %rd5;
	ld.global.f32 	%f2, [%rd6];
	// begin inline asm
	rcp.approx.f32 %f1, %f2;
	// end inline asm
	add.s64 	%rd7, %rd3, %rd5;
	st.global.f32 	[%rd7], %f1;
	ret;

}


// ===== COMPILED SASS (sm_100) =====

	.target	sm_100

	.elftype	@"ET_EXEC"


//--------------------- .note.nv.tkinfo           --------------------------
	.section	.note.nv.tkinfo,"",@"SHT_NOTE"
	.sectionflags	@"SHF_NOTE_NV_TKINFO"
	.tkinfo
        /*0018*/ 	.word	0x00000002
        /*0030*/ 	.string	""
        /*0030*/ 	.string	"ptxas"
        /*0030*/ 	.string	"Cuda compilation tools, release 13.0, V13.0.88"
        /*0030*/ 	.string	"Build cuda_13.0.r13.0/compiler.36424714_0"
        /*0030*/ 	.string	"-arch sm_100 -m 64 "



//--------------------- .note.nv.cuinfo           --------------------------
	.section	.note.nv.cuinfo,"",@"SHT_NOTE"
	.sectionflags	@"SHF_NOTE_NV_CUINFO"
        /*0018*/ 	.short	0x0002
        /*001a*/ 	.short	0x0064
        /*001c*/ 	.short	0x0082
	.zero		2


//--------------------- .nv.info                  --------------------------
	.section	.nv.info,"",@"SHT_CUDA_INFO"
	.align	4


	//----- nvinfo : EIATTR_REGCOUNT
	.align		4
        /*0000*/ 	.byte	0x04, 0x2f
        /*0002*/ 	.short	(.L_1 - .L_0)
	.align		4
.L_0:
        /*0004*/ 	.word	index@(_Z15fastMathExamplePfS_)
        /*0008*/ 	.word	0x0000000c


	//----- nvinfo : EIATTR_FRAME_SIZE
	.align		4
.L_1:
        /*000c*/ 	.byte	0x04, 0x11
        /*000e*/ 	.short	(.L_3 - .L_2)
	.align		4
.L_2:
        /*0010*/ 	.word	index@(_Z15fastMathExamplePfS_)
        /*0014*/ 	.word	0x00000000


	//----- nvinfo : EIATTR_MIN_STACK_SIZE
	.align		4
.L_3:
        /*0018*/ 	.byte	0x04, 0x12
        /*001a*/ 	.short	(.L_5 - .L_4)
	.align		4
.L_4:
        /*001c*/ 	.word	index@(_Z15fastMathExamplePfS_)
        /*0020*/ 	.word	0x00000000
.L_5:


//--------------------- .nv.compat                --------------------------
	.section	.nv.compat,"",@"SHT_CUDA_COMPAT_INFO"
	.align	4
        /*0000*/ 	.byte	0x02, 0x09, 0x00, 0x00, 0x02, 0x02, 0x01, 0x00, 0x02, 0x05, 0x05, 0x00, 0x03, 0x07, 0x01, 0x01
        /*0010*/ 	.byte	0x02, 0x03, 0x00, 0x00, 0x02, 0x06, 0x01, 0x00, 0x04, 0x0b, 0x08, 0x00, 0x01, 0x00, 0x00, 0x00
        /*0020*/ 	.byte	0x00, 0x00, 0x00, 0x00


//--------------------- .nv.info._Z15fastMathExamplePfS_ --------------------------
	.section	.nv.info._Z15fastMathExamplePfS_,"",@"SHT_CUDA_INFO"
	.sectionflags	@""
	.align	4


	//----- nvinfo : EIATTR_CUDA_API_VERSION
	.align		4
        /*0000*/ 	.byte	0x04, 0x37
        /*0002*/ 	.short	(.L_7 - .L_6)
.L_6:
        /*0004*/ 	.word	0x00000082


	//----- nvinfo : EIATTR_KPARAM_INFO
	.align		4
.L_7:
        /*0008*/ 	.byte	0x04, 0x17
        /*000a*/ 	.short	(.L_9 - .L_8)
.L_8:
        /*000c*/ 	.word	0x00000000
        /*0010*/ 	.short	0x0001
        /*0012*/ 	.short	0x0008
        /*0014*/ 	.byte	0x00, 0xf5, 0x21, 0x00


	//----- nvinfo : EIATTR_KPARAM_INFO
	.align		4
.L_9:
        /*0018*/ 	.byte	0x04, 0x17
        /*001a*/ 	.short	(.L_11 - .L_10)
.L_10:
        /*001c*/ 	.word	0x00000000
        /*0020*/ 	.short	0x0000
        /*0022*/ 	.short	0x0000
        /*0024*/ 	.byte	0x00, 0xf5, 0x21, 0x00


	//----- nvinfo : EIATTR_SPARSE_MMA_MASK
	.align		4
.L_11:
        /*0028*/ 	.byte	0x03, 0x50
        /*002a*/ 	.short	0x0000


	//----- nvinfo : EIATTR_MAXREG_COUNT
	.align		4
        /*002c*/ 	.byte	0x03, 0x1b
        /*002e*/ 	.short	0x00ff


	//----- nvinfo : EIATTR_MERCURY_ISA_VERSION
	.align		4
        /*0030*/ 	.byte	0x03, 0x5f
        /*0032*/ 	.short	0x0101


	//----- nvinfo : EIATTR_VRC_CTA_INIT_COUNT
	.align		4
        /*0034*/ 	.byte	0x02, 0x4a
	.zero		1
	.zero		1


	//----- nvinfo : EIATTR_EXIT_INSTR_OFFSETS
	.align		4
        /*0038*/ 	.byte	0x04, 0x1c
        /*003a*/ 	.short	(.L_13 - .L_12)


	//   ....[0]....
.L_12:
        /*003c*/ 	.word	0x00000110


	//----- nvinfo : EIATTR_CBANK_PARAM_SIZE
	.align		4
.L_13:
        /*0040*/ 	.byte	0x03, 0x19
        /*0042*/ 	.short	0x0010


	//----- nvinfo : EIATTR_PARAM_CBANK
	.align		4
        /*0044*/ 	.byte	0x04, 0x0a
        /*0046*/ 	.short	(.L_15 - .L_14)
	.align		4
.L_14:
        /*0048*/ 	.word	index@(.nv.constant0._Z15fastMathExamplePfS_)
        /*004c*/ 	.short	0x0380
        /*004e*/ 	.short	0x0010


	//----- nvinfo : EIATTR_SW_WAR
	.align		4
.L_15:
        /*0050*/ 	.byte	0x04, 0x36
        /*0052*/ 	.short	(.L_17 - .L_16)
.L_16:
        /*0054*/ 	.word	0x00000008
.L_17:


//--------------------- .nv.callgraph             --------------------------
	.section	.nv.callgraph,"",@"SHT_CUDA_CALLGRAPH"
	.align	4
	.sectionentsize	8
	.align		4
        /*0000*/ 	.word	0x00000000
	.align		4
        /*0004*/ 	.word	0xffffffff
	.align		4
        /*0008*/ 	.word	0x00000000
	.align		4
        /*000c*/ 	.word	0xfffffffe
	.align		4
        /*0010*/ 	.word	0x00000000
	.align		4
        /*0014*/ 	.word	0xfffffffd
	.align		4
        /*0018*/ 	.word	0x00000000
	.align		4
        /*001c*/ 	.word	0xfffffffc


//--------------------- .text._Z15fastMathExamplePfS_ --------------------------
	.section	.text._Z15fastMathExamplePfS_,"ax",@progbits
	.align	128
        .global         _Z15fastMathExamplePfS_
        .type           _Z15fastMathExamplePfS_,@function
        .size           _Z15fastMathExamplePfS_,(.L_x_1 - _Z15fastMathExamplePfS_)
        .other          _Z15fastMathExamplePfS_,@"STO_CUDA_ENTRY STV_DEFAULT"
_Z15fastMathExamplePfS_:
.text._Z15fastMathExamplePfS_:
[----:B------:R-:W-:Y:S01]  /*0000*/  LDC R1, c[0x0][0x37c] ;  /* 0x0000df00ff017b82 */ /* 0x000fe20000000800 */
[----:B------:R-:W0:Y:S07]  /*0010*/  S2R R9, SR_TID.X ;  /* 0x0000000000097919 */ /* 0x000e2e0000002100 */
[----:B------:R-:W0:Y:S01]  /*0020*/  LDC.64 R2, c[0x0][0x388] ;  /* 0x0000e200ff027b82 */ /* 0x000e220000000a00 */
[----:B------:R-:W1:Y:S01]  /*0030*/  LDCU.64 UR4, c[0x0][0x358] ;  /* 0x00006b00ff0477ac */ /* 0x000e620008000a00 */
[----:B------:R-:W-:-:S06]  /*0040*/  HFMA2 R0, -RZ, RZ, 15, 0 ;  /* 0x4b800000ff007431 */ /* 0x000fcc00000001ff */
[----:B------:R-:W2:Y:S01]  /*0050*/  LDC.64 R4, c[0x0][0x380] ;  /* 0x0000e000ff047b82 */ /* 0x000ea20000000a00 */
[----:B0-----:R-:W-:-:S06]  /*0060*/  IMAD.WIDE.U32 R2, R9, 0x4, R2 ;  /* 0x0000000409027825 */ /* 0x001fcc00078e0002 */
[----:B-1----:R-:W3:Y:S01]  /*0070*/  LDG.E R2, desc[UR4][R2.64] ;  /* 0x0000000402027981 */ /* 0x002ee2000c1e1900 */
[----:B--2---:R-:W-:Y:S01]  /*0080*/  IMAD.WIDE.U32 R4, R9, 0x4, R4 ;  /* 0x0000000409047825 */ /* 0x004fe200078e0004 */
[C---:B---3--:R-:W-:Y:S02]  /*0090*/  FSETP.GEU.AND P1, PT, |R2|.reuse, 1.175494350822287508e-38, PT ;  /* 0x008000000200780b */ /* 0x048fe40003f2e200 */
[----:B------:R-:W-:Y:S02]  /*00a0*/  FSETP.GT.AND P0, PT, |R2|, 8.50705917302346158658e+37, PT ;  /* 0x7e8000000200780b */ /* 0x000fe40003f04200 */
[----:B------:R-:W-:-:S04]  /*00b0*/  FSEL R0, R0, 1, !P1 ;  /* 0x3f80000000007808 */ /* 0x000fc80004800000 */
[----:B------:R-:W-:-:S05]  /*00c0*/  FSEL R7, R0, 0.25, !P0 ;  /* 0x3e80000000077808 */ /* 0x000fca0004000000 */
[----:B------:R-:W-:-:S06]  /*00d0*/  FMUL R0, R2, R7 ;  /* 0x0000000702007220 */ /* 0x000fcc0000400000 */
[----:B------:R-:W0:Y:S02]  /*00e0*/  MUFU.RCP R0, R0 ;  /* 0x0000000000007308 */ /* 0x000e240000001000 */
[----:B0-----:R-:W-:-:S05]  /*00f0*/  FMUL R7, R7, R0 ;  /* 0x0000000007077220 */ /* 0x001fca0000400000 */
[----:B------:R-:W-:Y:S01]  /*0100*/  STG.E desc[UR4][R4.64], R7 ;  /* 0x0000000704007986 */ /* 0x000fe2000c101904 */
[----:B------:R-:W-:Y:S05]  /*0110*/  EXIT ;  /* 0x000000000000794d */ /* 0x000fea0003800000 */
.L_x_0:
[----:B------:R-:W-:-:S00]  /*0120*/  BRA `(.L_x_0) ;  /* 0xfffffffc00fc7947 */ /* 0x000fc0000383ffff */
[----:B------:R-:W-:-:S00]  /*0130*/  NOP ;  /* 0x0000000000007918 */ /* 0x000fc00000000000 */
        /* <DEDUP_REMOVED lines=12> */
.L_x_1:


//--------------------- .nv.shared.reserved.0     --------------------------
	.section	.nv.shared.reserved.0,"aw",@nobits
	.weak		__nv_reservedSMEM_offset_0_alias
	.size		__nv_reservedSMEM_offset_0_alias, 0, 64
	.other		__nv_reservedSMEM_offset_0_alias,@"STO_CUDA_RESERVED_SHARED STV_DEFAULT"
__nv_reservedSMEM_offset_0_alias:
	.zero		0
	.zero		64


//--------------------- .nv.constant0._Z15fastMathExamplePfS_ --------------------------
	.section	.nv.constant0._Z15fastMathExamplePfS_,"a",@progbits
	.sectionflags	@""
	.align	4
.nv.constant0._Z15fastMathExamplePfS_:
	.zero		912


//--------------------- SYMBOLS --------------------------

	.type		.nv.reservedSmem.offset0,@object
	.size		.nv.reservedSmem.offset0,0x4
